	.headerflags	@"EF_CUDA_TEXMODE_UNIFIED EF_CUDA_64BIT_ADDRESS EF_CUDA_ACCELERATORS EF_CUDA_SM90 EF_CUDA_VIRTUAL_SM(EF_CUDA_SM90)"
	.elftype	@"ET_EXEC"


//--------------------- .nv.info                  --------------------------
	.section	.nv.info,"",@"SHT_CUDA_INFO"
	.align	4


	//----- nvinfo : EIATTR_REGCOUNT
	.align		4
        /*0000*/ 	.byte	0x04, 0x2f
        /*0002*/ 	.short	(.L_1 - .L_0)
	.align		4
.L_0:
        /*0004*/ 	.word	index@(triton_poi_fused__to_copy_6)
        /*0008*/ 	.word	0x0000000a


	//----- nvinfo : EIATTR_MIN_STACK_SIZE
	.align		4
.L_1:
        /*000c*/ 	.byte	0x04, 0x12
        /*000e*/ 	.short	(.L_3 - .L_2)
	.align		4
.L_2:
        /*0010*/ 	.word	index@(triton_poi_fused__to_copy_6)
        /*0014*/ 	.word	0x00000000


	//----- nvinfo : EIATTR_FRAME_SIZE
	.align		4
.L_3:
        /*0018*/ 	.byte	0x04, 0x11
        /*001a*/ 	.short	(.L_5 - .L_4)
	.align		4
.L_4:
        /*001c*/ 	.word	index@(triton_poi_fused__to_copy_6)
        /*0020*/ 	.word	0x00000000


	//----- nvinfo : EIATTR_MIN_STACK_SIZE
	.align		4
.L_5:
        /*0024*/ 	.byte	0x04, 0x12
        /*0026*/ 	.short	(.L_7 - .L_6)
	.align		4
.L_6:
        /*0028*/ 	.word	index@(triton_poi_fused__to_copy_6)
        /*002c*/ 	.word	0x00000000
.L_7:


//--------------------- .nv.info.triton_poi_fused__to_copy_6 --------------------------
	.section	.nv.info.triton_poi_fused__to_copy_6,"",@"SHT_CUDA_INFO"
	.sectionflags	@""
	.align	4


	//----- nvinfo : EIATTR_CUDA_API_VERSION
	.align		4
        /*0000*/ 	.byte	0x04, 0x37
        /*0002*/ 	.short	(.L_9 - .L_8)
.L_8:
        /*0004*/ 	.word	0x0000007c


	//----- nvinfo : EIATTR_KPARAM_INFO
	.align		4
.L_9:
        /*0008*/ 	.byte	0x04, 0x17
        /*000a*/ 	.short	(.L_11 - .L_10)
.L_10:
        /*000c*/ 	.word	0x00000000
        /*0010*/ 	.short	0x0001
        /*0012*/ 	.short	0x0008
        /*0014*/ 	.byte	0x00, 0xf0, 0x11, 0x00


	//----- nvinfo : EIATTR_KPARAM_INFO
	.align		4
.L_11:
        /*0018*/ 	.byte	0x04, 0x17
        /*001a*/ 	.short	(.L_13 - .L_12)
.L_12:
        /*001c*/ 	.word	0x00000000
        /*0020*/ 	.short	0x0000
        /*0022*/ 	.short	0x0000
        /*0024*/ 	.byte	0x00, 0xf4, 0x21, 0x00


	//----- nvinfo : EIATTR_SPARSE_MMA_MASK
	.align		4
.L_13:
        /*0028*/ 	.byte	0x03, 0x50
        /*002a*/ 	.short	0x0000


	//----- nvinfo : EIATTR_MAXREG_COUNT
	.align		4
        /*002c*/ 	.byte	0x03, 0x1b
        /*002e*/ 	.short	0x00ff


	//----- nvinfo : EIATTR_EXIT_INSTR_OFFSETS
	.align		4
        /*0030*/ 	.byte	0x04, 0x1c
        /*0032*/ 	.short	(.L_15 - .L_14)


	//   ....[0]....
.L_14:
        /*0034*/ 	.word	0x00000100


	//   ....[1]....
        /*0038*/ 	.word	0x00000130


	//----- nvinfo : EIATTR_REQNTID
	.align		4
.L_15:
        /*003c*/ 	.byte	0x04, 0x10
        /*003e*/ 	.short	(.L_17 - .L_16)
.L_16:
        /*0040*/ 	.word	0x00000020
        /*0044*/ 	.word	0x00000001
        /*0048*/ 	.word	0x00000001


	//----- nvinfo : EIATTR_CBANK_PARAM_SIZE
	.align		4
.L_17:
        /*004c*/ 	.byte	0x03, 0x19
        /*004e*/ 	.short	0x000c


	//----- nvinfo : EIATTR_PARAM_CBANK
	.align		4
        /*0050*/ 	.byte	0x04, 0x0a
        /*0052*/ 	.short	(.L_19 - .L_18)
	.align		4
.L_18:
        /*0054*/ 	.word	index@(.nv.constant0.triton_poi_fused__to_copy_6)
        /*0058*/ 	.short	0x0210
        /*005a*/ 	.short	0x000c


	//----- nvinfo : EIATTR_SW_WAR
	.align		4
.L_19:
        /*005c*/ 	.byte	0x04, 0x36
        /*005e*/ 	.short	(.L_21 - .L_20)
.L_20:
        /*0060*/ 	.word	0x00000008
.L_21:


//--------------------- .nv.callgraph             --------------------------
	.section	.nv.callgraph,"",@"SHT_CUDA_CALLGRAPH"
	.align	4
	.sectionentsize	8
	.align		4
        /*0000*/ 	.word	0x00000000
	.align		4
        /*0004*/ 	.word	0xffffffff
	.align		4
        /*0008*/ 	.word	0x00000000
	.align		4
        /*000c*/ 	.word	0xfffffffe
	.align		4
        /*0010*/ 	.word	0x00000000
	.align		4
        /*0014*/ 	.word	0xfffffffd
	.align		4
        /*0018*/ 	.word	0x00000000
	.align		4
        /*001c*/ 	.word	0xfffffffc


//--------------------- .text.triton_poi_fused__to_copy_6 --------------------------
	.section	.text.triton_poi_fused__to_copy_6,"ax",@progbits
	.align	128
        .global         triton_poi_fused__to_copy_6
        .type           triton_poi_fused__to_copy_6,@function
        .size           triton_poi_fused__to_copy_6,(.L_x_1 - triton_poi_fused__to_copy_6)
        .other          triton_poi_fused__to_copy_6,@"STO_CUDA_ENTRY STV_DEFAULT"
triton_poi_fused__to_copy_6:
.text.triton_poi_fused__to_copy_6:
[----:B------:R-:W0:Y:S02]  /*0000*/  LDC R1, c[0x0][0x28] ;  /* 0x00000a00ff017b82 */ /* 0x000e240000000800 */
[----:B------:R-:W1:Y:S01]  /*0010*/  S2R R6, SR_TID.X ;  /* 0x0000000000067919 */ /* 0x000e620000002100 */
[----:B------:R-:W-:Y:S01]  /*0020*/  IMAD.MOV.U32 R7, RZ, RZ, 0x3f000000 ;  /* 0x3f000000ff077424 */ /* 0x000fe200078e00ff */
[----:B------:R-:W2:Y:S01]  /*0030*/  LDC.64 R2, c[0x0][0x210] ;  /* 0x00008400ff027b82 */ /* 0x000ea20000000a00 */
[----:B------:R-:W3:Y:S01]  /*0040*/  S2R R5, SR_CTAID.X ;  /* 0x0000000000057919 */ /* 0x000ee20000002500 */
[C---:B-1----:R-:W-:Y:S02]  /*0050*/  LOP3.LUT R0, R6.reuse, 0x3, RZ, 0xc0, !PT ;  /* 0x0000000306007812 */ /* 0x042fe400078ec0ff */
[----:B------:R-:W-:-:S03]  /*0060*/  LOP3.LUT P0, RZ, R6, 0x1c, RZ, 0xc0, !PT ;  /* 0x0000001c06ff7812 */ /* 0x000fc6000780c0ff */
[----:B---3--:R-:W-:-:S04]  /*0070*/  IMAD R5, R5, 0x4, R0 ;  /* 0x0000000405057824 */ /* 0x008fc800078e0200 */
[C---:B--2---:R-:W-:Y:S01]  /*0080*/  IMAD.WIDE R2, R5.reuse, 0x8, R2 ;  /* 0x0000000805027825 */ /* 0x044fe200078e0202 */
[----:B------:R-:W-:Y:S02]  /*0090*/  I2FP.F32.S32 R0, R5 ;  /* 0x0000000500007245 */ /* 0x000fe40000201400 */
[----:B------:R-:W-:-:S03]  /*00a0*/  ISETP.LT.AND P0, PT, R5, 0x4, !P0 ;  /* 0x000000040500780c */ /* 0x000fc60004701270 */
[----:B------:R-:W-:-:S04]  /*00b0*/  FADD R0, R0, 0.5 ;  /* 0x3f00000000007421 */ /* 0x000fc80000000000 */
[----:B------:R-:W-:-:S05]  /*00c0*/  FFMA R0, R0, R7, -0.5 ;  /* 0xbf00000000007423 */ /* 0x000fca0000000007 */
[----:B------:R-:W-:-:S04]  /*00d0*/  FMNMX R0, RZ, R0, !PT ;  /* 0x00000000ff007209 */ /* 0x000fc80007800000 */
[----:B------:R-:W1:Y:S02]  /*00e0*/  F2I.TRUNC.NTZ R4, R0 ;  /* 0x0000000000047305 */ /* 0x000e64000020f100 */
[----:B-1----:R-:W-:Y:S01]  /*00f0*/  SHF.R.S32.HI R5, RZ, 0x1f, R4 ;  /* 0x0000001fff057819 */ /* 0x002fe20000011404 */
[----:B------:R-:W-:Y:S06]  /*0100*/  @!P0 EXIT ;  /* 0x000000000000894d */ /* 0x000fec0003800000 */
[----:B------:R-:W-:Y:S02]  /*0110*/  ULDC.64 UR4, c[0x0][0x208] ;  /* 0x0000820000047ab9 */ /* 0x000fe40000000a00 */
[----:B------:R-:W-:Y:S01]  /*0120*/  STG.E.64 desc[UR4][R2.64], R4 ;  /* 0x0000000402007986 */ /* 0x000fe2000c101b04 */
[----:B------:R-:W-:Y:S05]  /*0130*/  EXIT ;  /* 0x000000000000794d */ /* 0x000fea0003800000 */
.L_x_0:
[----:B------:R-:W-:-:S00]  /*0140*/  BRA `(.L_x_0) ;  /* 0xfffffffc00fc7947 */ /* 0x000fc0000383ffff */
[----:B------:R-:W-:-:S00]  /*0150*/  NOP ;  /* 0x0000000000007918 */ /* 0x000fc00000000000 */
        /* <DEDUP_REMOVED lines=10> */
.L_x_1:


//--------------------- .nv.constant0.triton_poi_fused__to_copy_6 --------------------------
	.section	.nv.constant0.triton_poi_fused__to_copy_6,"a",@progbits
	.sectionflags	@""
	.align	4
.nv.constant0.triton_poi_fused__to_copy_6:
	.zero		540
